//
// Generated by NVIDIA NVVM Compiler
//
// Compiler Build ID: CL-36424714
// Cuda compilation tools, release 13.0, V13.0.88
// Based on NVVM 20.0.0
//

.version 9.0
.target sm_100
.address_size 64

	// .globl	_Z12hellofromgpuPiS_
.extern .func  (.param .b32 func_retval0) vprintf
(
	.param .b64 vprintf_param_0,
	.param .b64 vprintf_param_1
)
;
.global .align 1 .b8 $str[21] = {91, 37, 100, 93, 58, 32, 105, 110, 58, 37, 100, 44, 32, 111, 117, 116, 58, 37, 100, 10};

.visible .entry _Z12hellofromgpuPiS_(
	.param .u64 .ptr .align 1 _Z12hellofromgpuPiS__param_0,
	.param .u64 .ptr .align 1 _Z12hellofromgpuPiS__param_1
)
{
	.local .align 8 .b8 	__local_depot0[16];
	.reg .b64 	%SP;
	.reg .b64 	%SPL;
	.reg .b32 	%r<8>;
	.reg .b64 	%rd<12>;

	mov.u64 	%SPL, __local_depot0;
	cvta.local.u64 	%SP, %SPL;
	ld.param.u64 	%rd1, [_Z12hellofromgpuPiS__param_0];
	ld.param.u64 	%rd2, [_Z12hellofromgpuPiS__param_1];
	cvta.to.global.u64 	%rd3, %rd2;
	cvta.to.global.u64 	%rd4, %rd1;
	add.u64 	%rd5, %SP, 0;
	add.u64 	%rd6, %SPL, 0;
	mov.u32 	%r1, %ctaid.x;
	mov.u32 	%r2, %ntid.x;
	mov.u32 	%r3, %tid.x;
	mad.lo.s32 	%r4, %r1, %r2, %r3;
	mul.wide.u32 	%rd7, %r4, 4;
	add.s64 	%rd8, %rd4, %rd7;
	ld.global.u32 	%r5, [%rd8];
	add.s64 	%rd9, %rd3, %rd7;
	st.global.u32 	[%rd9], %r5;
	st.local.v2.u32 	[%rd6], {%r4, %r5};
	st.local.u32 	[%rd6+8], %r5;
	mov.u64 	%rd10, $str;
	cvta.global.u64 	%rd11, %rd10;
	{ // callseq 0, 0
	.param .b64 param0;
	st.param.b64 	[param0], %rd11;
	.param .b64 param1;
	st.param.b64 	[param1], %rd5;
	.param .b32 retval0;
	call.uni (retval0), 
	vprintf, 
	(
	param0, 
	param1
	);
	ld.param.b32 	%r6, [retval0];
	} // callseq 0
	ret;

}


// ===== COMPILED SASS (sm_100) =====

	.target	sm_100

	.elftype	@"ET_EXEC"


//--------------------- .note.nv.tkinfo           --------------------------
	.section	.note.nv.tkinfo,"",@"SHT_NOTE"
	.sectionflags	@"SHF_NOTE_NV_TKINFO"
	.tkinfo
        /*0018*/ 	.word	0x00000002
        /*0030*/ 	.string	""
        /*0030*/ 	.string	"ptxas"
        /*0030*/ 	.string	"Cuda compilation tools, release 13.0, V13.0.88"
        /*0030*/ 	.string	"Build cuda_13.0.r13.0/compiler.36424714_0"
        /*0030*/ 	.string	"-arch sm_100 -m 64 "



//--------------------- .note.nv.cuinfo           --------------------------
	.section	.note.nv.cuinfo,"",@"SHT_NOTE"
	.sectionflags	@"SHF_NOTE_NV_CUINFO"
        /*0018*/ 	.short	0x0002
        /*001a*/ 	.short	0x0064
        /*001c*/ 	.short	0x0082
	.zero		2


//--------------------- .nv.info                  --------------------------
	.section	.nv.info,"",@"SHT_CUDA_INFO"
	.align	4


	//----- nvinfo : EIATTR_REGCOUNT
	.align		4
        /*0000*/ 	.byte	0x04, 0x2f
        /*0002*/ 	.short	(.L_2 - .L_1)
	.align		4
.L_1:
        /*0004*/ 	.word	index@(_Z12hellofromgpuPiS_)
        /*0008*/ 	.word	0x00000018


	//----- nvinfo : EIATTR_FRAME_SIZE
	.align		4
.L_2:
        /*000c*/ 	.byte	0x04, 0x11
        /*000e*/ 	.short	(.L_4 - .L_3)
	.align		4
.L_3:
        /*0010*/ 	.word	index@(_Z12hellofromgpuPiS_)
        /*0014*/ 	.word	0x00000010


	//----- nvinfo : EIATTR_MIN_STACK_SIZE
	.align		4
.L_4:
        /*0018*/ 	.byte	0x04, 0x12
        /*001a*/ 	.short	(.L_6 - .L_5)
	.align		4
.L_5:
        /*001c*/ 	.word	index@(_Z12hellofromgpuPiS_)
        /*0020*/ 	.word	0x00000010
.L_6:


//--------------------- .nv.compat                --------------------------
	.section	.nv.compat,"",@"SHT_CUDA_COMPAT_INFO"
	.align	4
        /*0000*/ 	.byte	0x02, 0x09, 0x00, 0x00, 0x02, 0x02, 0x01, 0x00, 0x02, 0x05, 0x05, 0x00, 0x03, 0x07, 0x01, 0x01
        /*0010*/ 	.byte	0x02, 0x03, 0x00, 0x00, 0x02, 0x06, 0x01, 0x00, 0x04, 0x0b, 0x08, 0x00, 0x09, 0x00, 0x00, 0x00
        /*0020*/ 	.byte	0x00, 0x00, 0x00, 0x00


//--------------------- .nv.info._Z12hellofromgpuPiS_ --------------------------
	.section	.nv.info._Z12hellofromgpuPiS_,"",@"SHT_CUDA_INFO"
	.sectionflags	@""
	.align	4


	//----- nvinfo : EIATTR_CUDA_API_VERSION
	.align		4
        /*0000*/ 	.byte	0x04, 0x37
        /*0002*/ 	.short	(.L_8 - .L_7)
.L_7:
        /*0004*/ 	.word	0x00000082


	//----- nvinfo : EIATTR_KPARAM_INFO
	.align		4
.L_8:
        /*0008*/ 	.byte	0x04, 0x17
        /*000a*/ 	.short	(.L_10 - .L_9)
.L_9:
        /*000c*/ 	.word	0x00000000
        /*0010*/ 	.short	0x0001
        /*0012*/ 	.short	0x0008
        /*0014*/ 	.byte	0x00, 0xf5, 0x21, 0x00


	//----- nvinfo : EIATTR_KPARAM_INFO
	.align		4
.L_10:
        /*0018*/ 	.byte	0x04, 0x17
        /*001a*/ 	.short	(.L_12 - .L_11)
.L_11:
        /*001c*/ 	.word	0x00000000
        /*0020*/ 	.short	0x0000
        /*0022*/ 	.short	0x0000
        /*0024*/ 	.byte	0x00, 0xf5, 0x21, 0x00


	//----- nvinfo : EIATTR_SPARSE_MMA_MASK
	.align		4
.L_12:
        /*0028*/ 	.byte	0x03, 0x50
        /*002a*/ 	.short	0x0000


	//----- nvinfo : EIATTR_MAXREG_COUNT
	.align		4
        /*002c*/ 	.byte	0x03, 0x1b
        /*002e*/ 	.short	0x00ff


	//----- nvinfo : EIATTR_EXTERNS
	.align		4
        /*0030*/ 	.byte	0x04, 0x0f
        /*0032*/ 	.short	(.L_14 - .L_13)


	//   ....[0]....
	.align		4
.L_13:
        /*0034*/ 	.word	index@(vprintf)


	//----- nvinfo : EIATTR_MERCURY_ISA_VERSION
	.align		4
.L_14:
        /*0038*/ 	.byte	0x03, 0x5f
        /*003a*/ 	.short	0x0101


	//----- nvinfo : EIATTR_VRC_CTA_INIT_COUNT
	.align		4
        /*003c*/ 	.byte	0x02, 0x4a
	.zero		1
	.zero		1


	//----- nvinfo : EIATTR_SYSCALL_OFFSETS
	.align		4
        /*0040*/ 	.byte	0x04, 0x46
        /*0042*/ 	.short	(.L_16 - .L_15)


	//   ....[0]....
.L_15:
        /*0044*/ 	.word	0x00000190


	//----- nvinfo : EIATTR_EXIT_INSTR_OFFSETS
	.align		4
.L_16:
        /*0048*/ 	.byte	0x04, 0x1c
        /*004a*/ 	.short	(.L_18 - .L_17)


	//   ....[0]....
.L_17:
        /*004c*/ 	.word	0x000001a0


	//----- nvinfo : EIATTR_CBANK_PARAM_SIZE
	.align		4
.L_18:
        /*0050*/ 	.byte	0x03, 0x19
        /*0052*/ 	.short	0x0010


	//----- nvinfo : EIATTR_PARAM_CBANK
	.align		4
        /*0054*/ 	.byte	0x04, 0x0a
        /*0056*/ 	.short	(.L_20 - .L_19)
	.align		4
.L_19:
        /*0058*/ 	.word	index@(.nv.constant0._Z12hellofromgpuPiS_)
        /*005c*/ 	.short	0x0380
        /*005e*/ 	.short	0x0010


	//----- nvinfo : EIATTR_SW_WAR
	.align		4
.L_20:
        /*0060*/ 	.byte	0x04, 0x36
        /*0062*/ 	.short	(.L_22 - .L_21)
.L_21:
        /*0064*/ 	.word	0x00000008
.L_22:


//--------------------- .nv.callgraph             --------------------------
	.section	.nv.callgraph,"",@"SHT_CUDA_CALLGRAPH"
	.align	4
	.sectionentsize	8
	.align		4
        /*0000*/ 	.word	0x00000000
	.align		4
        /*0004*/ 	.word	0xffffffff
	.align		4
        /*0008*/ 	.word	index@(_Z12hellofromgpuPiS_)
	.align		4
        /*000c*/ 	.word	index@(vprintf)
	.align		4
        /*0010*/ 	.word	0x00000000
	.align		4
        /*0014*/ 	.word	0xfffffffe
	.align		4
        /*0018*/ 	.word	0x00000000
	.align		4
        /*001c*/ 	.word	0xfffffffd
	.align		4
        /*0020*/ 	.word	0x00000000
	.align		4
        /*0024*/ 	.word	0xfffffffc


//--------------------- .nv.constant4             --------------------------
	.section	.nv.constant4,"a",@progbits
	.align	8
	.align		8
.nv.constant4:
        /*0000*/ 	.dword	vprintf
	.align		8
        /*0008*/ 	.dword	$str


//--------------------- .text._Z12hellofromgpuPiS_ --------------------------
	.section	.text._Z12hellofromgpuPiS_,"ax",@progbits
	.align	128
        .global         _Z12hellofromgpuPiS_
        .type           _Z12hellofromgpuPiS_,@function
        .size           _Z12hellofromgpuPiS_,(.L_x_2 - _Z12hellofromgpuPiS_)
        .other          _Z12hellofromgpuPiS_,@"STO_CUDA_ENTRY STV_DEFAULT"
_Z12hellofromgpuPiS_:
.text._Z12hellofromgpuPiS_:
[----:B------:R-:W0:Y:S01]  /*0000*/  LDC R1, c[0x0][0x37c] ;  /* 0x0000df00ff017b82 */ /* 0x000e220000000800 */
[----:B------:R-:W1:Y:S01]  /*0010*/  S2R R3, SR_TID.X ;  /* 0x0000000000037919 */ /* 0x000e620000002100 */
[----:B------:R-:W2:Y:S06]  /*0020*/  LDCU UR7, c[0x0][0x2fc] ;  /* 0x00005f80ff0777ac */ /* 0x000eac0008000800 */
[----:B------:R-:W1:Y:S01]  /*0030*/  S2UR UR6, SR_CTAID.X ;  /* 0x00000000000679c3 */ /* 0x000e620000002500 */
[----:B0-----:R-:W-:Y:S01]  /*0040*/  VIADD R1, R1, 0xfffffff0 ;  /* 0xfffffff001017836 */ /* 0x001fe20000000000 */
[----:B------:R-:W0:Y:S06]  /*0050*/  LDCU.64 UR4, c[0x0][0x358] ;  /* 0x00006b00ff0477ac */ /* 0x000e2c0008000a00 */
[----:B------:R-:W3:Y:S08]  /*0060*/  LDC.64 R4, c[0x0][0x380] ;  /* 0x0000e000ff047b82 */ /* 0x000ef00000000a00 */
[----:B------:R-:W4:Y:S01]  /*0070*/  LDC.64 R8, c[0x0][0x388] ;  /* 0x0000e200ff087b82 */ /* 0x000f220000000a00 */
[----:B------:R-:W-:Y:S01]  /*0080*/  MOV R0, 0x0 ;  /* 0x0000000000007802 */ /* 0x000fe20000000f00 */
[----:B------:R-:W5:Y:S06]  /*0090*/  LDCU.64 UR8, c[0x4][0x8] ;  /* 0x01000100ff0877ac */ /* 0x000f6c0008000a00 */
[----:B------:R-:W1:Y:S02]  /*00a0*/  LDC R2, c[0x0][0x360] ;  /* 0x0000d800ff027b82 */ /* 0x000e640000000800 */
[----:B-1----:R-:W-:-:S04]  /*00b0*/  IMAD R2, R2, UR6, R3 ;  /* 0x0000000602027c24 */ /* 0x002fc8000f8e0203 */
[----:B---3--:R-:W-:-:S05]  /*00c0*/  IMAD.WIDE.U32 R4, R2, 0x4, R4 ;  /* 0x0000000402047825 */ /* 0x008fca00078e0004 */
[----:B0-----:R5:W3:Y:S01]  /*00d0*/  LDG.E R3, desc[UR4][R4.64] ;  /* 0x0000000404037981 */ /* 0x001ae2000c1e1900 */
[----:B----4-:R-:W-:Y:S01]  /*00e0*/  IMAD.WIDE.U32 R8, R2, 0x4, R8 ;  /* 0x0000000402087825 */ /* 0x010fe200078e0008 */
[----:B------:R-:W0:Y:S01]  /*00f0*/  LDCU UR6, c[0x0][0x2f8] ;  /* 0x00005f00ff0677ac */ /* 0x000e220008000800 */
[----:B------:R1:W4:Y:S02]  /*0100*/  LDC.64 R10, c[0x4][R0] ;  /* 0x01000000000a7b82 */ /* 0x0003240000000a00 */
[----:B-----5:R-:W-:Y:S01]  /*0110*/  IMAD.U32 R4, RZ, RZ, UR8 ;  /* 0x00000008ff047e24 */ /* 0x020fe2000f8e00ff */
[----:B------:R-:W-:Y:S02]  /*0120*/  MOV R5, UR9 ;  /* 0x0000000900057c02 */ /* 0x000fe40008000f00 */
[----:B0-----:R-:W-:-:S04]  /*0130*/  IADD3 R6, P0, PT, R1, UR6, RZ ;  /* 0x0000000601067c10 */ /* 0x001fc8000ff1e0ff */
[----:B--2---:R-:W-:Y:S01]  /*0140*/  IADD3.X R7, PT, PT, RZ, UR7, RZ, P0, !PT ;  /* 0x00000007ff077c10 */ /* 0x004fe200087fe4ff */
[----:B---3--:R1:W-:Y:S04]  /*0150*/  STL.64 [R1], R2 ;  /* 0x0000000201007387 */ /* 0x0083e80000100a00 */
[----:B------:R1:W-:Y:S04]  /*0160*/  STL [R1+0x8], R3 ;  /* 0x0000080301007387 */ /* 0x0003e80000100800 */
[----:B----4-:R1:W-:Y:S02]  /*0170*/  STG.E desc[UR4][R8.64], R3 ;  /* 0x0000000308007986 */ /* 0x0103e4000c101904 */
[----:B------:R-:W-:-:S07]  /*0180*/  LEPC R20, `(.L_x_0) ;  /* 0x000000001014794e */ /* 0x000fce0000000000 */
[----:B-1----:R-:W-:Y:S05]  /*0190*/  CALL.ABS.NOINC R10 ;  /* 0x000000000a007343 */ /* 0x002fea0003c00000 */
.L_x_0:
[----:B------:R-:W-:Y:S05]  /*01a0*/  EXIT ;  /* 0x000000000000794d */ /* 0x000fea0003800000 */
.L_x_1:
[----:B------:R-:W-:-:S00]  /*01b0*/  BRA `(.L_x_1) ;  /* 0xfffffffc00fc7947 */ /* 0x000fc0000383ffff */
[----:B------:R-:W-:-:S00]  /*01c0*/  NOP ;  /* 0x0000000000007918 */ /* 0x000fc00000000000 */
        /* <DEDUP_REMOVED lines=11> */
.L_x_2:


//--------------------- .nv.global.init           --------------------------
	.section	.nv.global.init,"aw",@progbits
.nv.global.init:
	.type		$str,@object
	.size		$str,(.L_0 - $str)
$str:
        /*0000*/ 	.byte	0x5b, 0x25, 0x64, 0x5d, 0x3a, 0x20, 0x69, 0x6e, 0x3a, 0x25, 0x64, 0x2c, 0x20, 0x6f, 0x75, 0x74
        /*0010*/ 	.byte	0x3a, 0x25, 0x64, 0x0a, 0x00
.L_0:


//--------------------- .nv.shared.reserved.0     --------------------------
	.section	.nv.shared.reserved.0,"aw",@nobits
	.weak		__nv_reservedSMEM_offset_0_alias
	.size		__nv_reservedSMEM_offset_0_alias, 0, 64
	.other		__nv_reservedSMEM_offset_0_alias,@"STO_CUDA_RESERVED_SHARED STV_DEFAULT"
__nv_reservedSMEM_offset_0_alias:
	.zero		0
	.zero		64


//--------------------- .nv.constant0._Z12hellofromgpuPiS_ --------------------------
	.section	.nv.constant0._Z12hellofromgpuPiS_,"a",@progbits
	.sectionflags	@""
	.align	4
.nv.constant0._Z12hellofromgpuPiS_:
	.zero		912


//--------------------- SYMBOLS --------------------------

	.type		.nv.reservedSmem.offset0,@object
	.size		.nv.reservedSmem.offset0,0x4
	.type		vprintf,@function
